	.headerflags	@"EF_CUDA_TEXMODE_UNIFIED EF_CUDA_64BIT_ADDRESS EF_CUDA_ACCELERATORS EF_CUDA_SM90 EF_CUDA_VIRTUAL_SM(EF_CUDA_SM90)"
	.elftype	@"ET_EXEC"


//--------------------- .nv.info                  --------------------------
	.section	.nv.info,"",@"SHT_CUDA_INFO"
	.align	4


	//----- nvinfo : EIATTR_REGCOUNT
	.align		4
        /*0000*/ 	.byte	0x04, 0x2f
        /*0002*/ 	.short	(.L_3 - .L_2)
	.align		4
.L_2:
        /*0004*/ 	.word	index@(triton_poi_fused__native_batch_norm_legit_no_training_clone_convolution_2)
        /*0008*/ 	.word	0x0000001f


	//----- nvinfo : EIATTR_MIN_STACK_SIZE
	.align		4
.L_3:
        /*000c*/ 	.byte	0x04, 0x12
        /*000e*/ 	.short	(.L_5 - .L_4)
	.align		4
.L_4:
        /*0010*/ 	.word	index@(triton_poi_fused__native_batch_norm_legit_no_training_clone_convolution_2)
        /*0014*/ 	.word	0x00000000


	//----- nvinfo : EIATTR_FRAME_SIZE
	.align		4
.L_5:
        /*0018*/ 	.byte	0x04, 0x11
        /*001a*/ 	.short	(.L_7 - .L_6)
	.align		4
.L_6:
        /*001c*/ 	.word	index@(triton_poi_fused__native_batch_norm_legit_no_training_clone_convolution_2)
        /*0020*/ 	.word	0x00000000


	//----- nvinfo : EIATTR_MIN_STACK_SIZE
	.align		4
.L_7:
        /*0024*/ 	.byte	0x04, 0x12
        /*0026*/ 	.short	(.L_9 - .L_8)
	.align		4
.L_8:
        /*0028*/ 	.word	index@(triton_poi_fused__native_batch_norm_legit_no_training_clone_convolution_2)
        /*002c*/ 	.word	0x00000000
.L_9:


//--------------------- .nv.info.triton_poi_fused__native_batch_norm_legit_no_training_clone_convolution_2 --------------------------
	.section	.nv.info.triton_poi_fused__native_batch_norm_legit_no_training_clone_convolution_2,"",@"SHT_CUDA_INFO"
	.sectionflags	@""
	.align	4


	//----- nvinfo : EIATTR_CUDA_API_VERSION
	.align		4
        /*0000*/ 	.byte	0x04, 0x37
        /*0002*/ 	.short	(.L_11 - .L_10)
.L_10:
        /*0004*/ 	.word	0x0000007c


	//----- nvinfo : EIATTR_KPARAM_INFO
	.align		4
.L_11:
        /*0008*/ 	.byte	0x04, 0x17
        /*000a*/ 	.short	(.L_13 - .L_12)
.L_12:
        /*000c*/ 	.word	0x00000000
        /*0010*/ 	.short	0x0007
        /*0012*/ 	.short	0x0038
        /*0014*/ 	.byte	0x00, 0xf0, 0x11, 0x00


	//----- nvinfo : EIATTR_KPARAM_INFO
	.align		4
.L_13:
        /*0018*/ 	.byte	0x04, 0x17
        /*001a*/ 	.short	(.L_15 - .L_14)
.L_14:
        /*001c*/ 	.word	0x00000000
        /*0020*/ 	.short	0x0006
        /*0022*/ 	.short	0x0030
        /*0024*/ 	.byte	0x00, 0xf4, 0x21, 0x00


	//----- nvinfo : EIATTR_KPARAM_INFO
	.align		4
.L_15:
        /*0028*/ 	.byte	0x04, 0x17
        /*002a*/ 	.short	(.L_17 - .L_16)
.L_16:
        /*002c*/ 	.word	0x00000000
        /*0030*/ 	.short	0x0005
        /*0032*/ 	.short	0x0028
        /*0034*/ 	.byte	0x00, 0xf4, 0x21, 0x00


	//----- nvinfo : EIATTR_KPARAM_INFO
	.align		4
.L_17:
        /*0038*/ 	.byte	0x04, 0x17
        /*003a*/ 	.short	(.L_19 - .L_18)
.L_18:
        /*003c*/ 	.word	0x00000000
        /*0040*/ 	.short	0x0004
        /*0042*/ 	.short	0x0020
        /*0044*/ 	.byte	0x00, 0xf4, 0x21, 0x00


	//----- nvinfo : EIATTR_KPARAM_INFO
	.align		4
.L_19:
        /*0048*/ 	.byte	0x04, 0x17
        /*004a*/ 	.short	(.L_21 - .L_20)
.L_20:
        /*004c*/ 	.word	0x00000000
        /*0050*/ 	.short	0x0003
        /*0052*/ 	.short	0x0018
        /*0054*/ 	.byte	0x00, 0xf4, 0x21, 0x00


	//----- nvinfo : EIATTR_KPARAM_INFO
	.align		4
.L_21:
        /*0058*/ 	.byte	0x04, 0x17
        /*005a*/ 	.short	(.L_23 - .L_22)
.L_22:
        /*005c*/ 	.word	0x00000000
        /*0060*/ 	.short	0x0002
        /*0062*/ 	.short	0x0010
        /*0064*/ 	.byte	0x00, 0xf4, 0x21, 0x00


	//----- nvinfo : EIATTR_KPARAM_INFO
	.align		4
.L_23:
        /*0068*/ 	.byte	0x04, 0x17
        /*006a*/ 	.short	(.L_25 - .L_24)
.L_24:
        /*006c*/ 	.word	0x00000000
        /*0070*/ 	.short	0x0001
        /*0072*/ 	.short	0x0008
        /*0074*/ 	.byte	0x00, 0xf4, 0x21, 0x00


	//----- nvinfo : EIATTR_KPARAM_INFO
	.align		4
.L_25:
        /*0078*/ 	.byte	0x04, 0x17
        /*007a*/ 	.short	(.L_27 - .L_26)
.L_26:
        /*007c*/ 	.word	0x00000000
        /*0080*/ 	.short	0x0000
        /*0082*/ 	.short	0x0000
        /*0084*/ 	.byte	0x00, 0xf4, 0x21, 0x00


	//----- nvinfo : EIATTR_SPARSE_MMA_MASK
	.align		4
.L_27:
        /*0088*/ 	.byte	0x03, 0x50
        /*008a*/ 	.short	0x0000


	//----- nvinfo : EIATTR_MAXREG_COUNT
	.align		4
        /*008c*/ 	.byte	0x03, 0x1b
        /*008e*/ 	.short	0x00ff


	//----- nvinfo : EIATTR_EXIT_INSTR_OFFSETS
	.align		4
        /*0090*/ 	.byte	0x04, 0x1c
        /*0092*/ 	.short	(.L_29 - .L_28)


	//   ....[0]....
.L_28:
        /*0094*/ 	.word	0x000005f0


	//   ....[1]....
        /*0098*/ 	.word	0x00000610


	//----- nvinfo : EIATTR_REQNTID
	.align		4
.L_29:
        /*009c*/ 	.byte	0x04, 0x10
        /*009e*/ 	.short	(.L_31 - .L_30)
.L_30:
        /*00a0*/ 	.word	0x00000080
        /*00a4*/ 	.word	0x00000001
        /*00a8*/ 	.word	0x00000001


	//----- nvinfo : EIATTR_CBANK_PARAM_SIZE
	.align		4
.L_31:
        /*00ac*/ 	.byte	0x03, 0x19
        /*00ae*/ 	.short	0x003c


	//----- nvinfo : EIATTR_PARAM_CBANK
	.align		4
        /*00b0*/ 	.byte	0x04, 0x0a
        /*00b2*/ 	.short	(.L_33 - .L_32)
	.align		4
.L_32:
        /*00b4*/ 	.word	index@(.nv.constant0.triton_poi_fused__native_batch_norm_legit_no_training_clone_convolution_2)
        /*00b8*/ 	.short	0x0210
        /*00ba*/ 	.short	0x003c


	//----- nvinfo : EIATTR_SW_WAR
	.align		4
.L_33:
        /*00bc*/ 	.byte	0x04, 0x36
        /*00be*/ 	.short	(.L_35 - .L_34)
.L_34:
        /*00c0*/ 	.word	0x00000008
.L_35:


//--------------------- .nv.callgraph             --------------------------
	.section	.nv.callgraph,"",@"SHT_CUDA_CALLGRAPH"
	.align	4
	.sectionentsize	8
	.align		4
        /*0000*/ 	.word	0x00000000
	.align		4
        /*0004*/ 	.word	0xffffffff
	.align		4
        /*0008*/ 	.word	0x00000000
	.align		4
        /*000c*/ 	.word	0xfffffffe
	.align		4
        /*0010*/ 	.word	0x00000000
	.align		4
        /*0014*/ 	.word	0xfffffffd
	.align		4
        /*0018*/ 	.word	0x00000000
	.align		4
        /*001c*/ 	.word	0xfffffffc


//--------------------- .nv.constant4             --------------------------
	.section	.nv.constant4,"a",@progbits
	.align	8
	.align		8
.nv.constant4:
        /*0000*/ 	.dword	_$_str
	.align		8
        /*0008*/ 	.dword	_$_str_$_2


//--------------------- .text.triton_poi_fused__native_batch_norm_legit_no_training_clone_convolution_2 --------------------------
	.section	.text.triton_poi_fused__native_batch_norm_legit_no_training_clone_convolution_2,"ax",@progbits
	.align	128
        .global         triton_poi_fused__native_batch_norm_legit_no_training_clone_convolution_2
        .type           triton_poi_fused__native_batch_norm_legit_no_training_clone_convolution_2,@function
        .size           triton_poi_fused__native_batch_norm_legit_no_training_clone_convolution_2,(.L_x_1 - triton_poi_fused__native_batch_norm_legit_no_training_clone_convolution_2)
        .other          triton_poi_fused__native_batch_norm_legit_no_training_clone_convolution_2,@"STO_CUDA_ENTRY STV_DEFAULT"
triton_poi_fused__native_batch_norm_legit_no_training_clone_convolution_2:
.text.triton_poi_fused__native_batch_norm_legit_no_training_clone_convolution_2:
[----:B------:R-:W0:Y:S01]  /*0000*/  LDC R1, c[0x0][0x28] ;  /* 0x00000a00ff017b82 */ /* 0x000e220000000800 */
[----:B------:R-:W1:Y:S07]  /*0010*/  S2R R0, SR_TID.X ;  /* 0x0000000000007919 */ /* 0x000e6e0000002100 */
[----:B------:R-:W2:Y:S01]  /*0020*/  LDC.64 R24, c[0x0][0x228] ;  /* 0x00008a00ff187b82 */ /* 0x000ea20000000a00 */
[----:B------:R-:W-:Y:S02]  /*0030*/  CS2R R22, SRZ ;  /* 0x0000000000167805 */ /* 0x000fe4000001ff00 */
[----:B------:R-:W-:Y:S01]  /*0040*/  CS2R R20, SRZ ;  /* 0x0000000000147805 */ /* 0x000fe2000001ff00 */
[----:B------:R-:W3:Y:S01]  /*0050*/  S2R R14, SR_CTAID.X ;  /* 0x00000000000e7919 */ /* 0x000ee20000002500 */
[----:B------:R-:W-:-:S03]  /*0060*/  ULDC.64 UR4, c[0x0][0x208] ;  /* 0x0000820000047ab9 */ /* 0x000fc60000000a00 */
[----:B------:R-:W4:Y:S08]  /*0070*/  LDC.64 R4, c[0x0][0x210] ;  /* 0x00008400ff047b82 */ /* 0x000f300000000a00 */
[----:B------:R-:W5:Y:S08]  /*0080*/  LDC.64 R10, c[0x0][0x218] ;  /* 0x00008600ff0a7b82 */ /* 0x000f700000000a00 */
[----:B------:R-:W2:Y:S01]  /*0090*/  LDC.64 R12, c[0x0][0x220] ;  /* 0x00008800ff0c7b82 */ /* 0x000ea20000000a00 */
[----:B-1----:R-:W-:-:S07]  /*00a0*/  SHF.L.U32 R0, R0, 0x1, RZ ;  /* 0x0000000100007819 */ /* 0x002fce00000006ff */
[----:B------:R-:W1:Y:S01]  /*00b0*/  LDC.64 R8, c[0x0][0x230] ;  /* 0x00008c00ff087b82 */ /* 0x000e620000000a00 */
[----:B------:R-:W-:-:S04]  /*00c0*/  LOP3.LUT R3, R0, 0xfe, RZ, 0xc0, !PT ;  /* 0x000000fe00037812 */ /* 0x000fc800078ec0ff */
[----:B---3--:R-:W-:-:S03]  /*00d0*/  LEA R16, R14, R3, 0x8 ;  /* 0x000000030e107211 */ /* 0x008fc600078e40ff */
[----:B------:R-:W3:Y:S01]  /*00e0*/  LDC.64 R6, c[0x0][0x238] ;  /* 0x00008e00ff067b82 */ /* 0x000ee20000000a00 */
[C---:B------:R-:W-:Y:S01]  /*00f0*/  ISETP.GE.AND P0, PT, R16.reuse, 0xc00, PT ;  /* 0x00000c001000780c */ /* 0x040fe20003f06270 */
[----:B------:R-:W-:-:S05]  /*0100*/  IMAD.HI R19, R16, 0x2aaaaaab, RZ ;  /* 0x2aaaaaab10137827 */ /* 0x000fca00078e02ff */
[----:B------:R-:W-:-:S04]  /*0110*/  SHF.R.U32.HI R0, RZ, 0x1f, R19 ;  /* 0x0000001fff007819 */ /* 0x000fc80000011613 */
[----:B------:R-:W-:-:S04]  /*0120*/  LEA.HI.SX32 R17, R19, R0, 0x1f ;  /* 0x0000000013117211 */ /* 0x000fc800078ffaff */
[----:B------:R-:W-:-:S04]  /*0130*/  SHF.R.S32.HI R2, RZ, 0x1f, R17 ;  /* 0x0000001fff027819 */ /* 0x000fc80000011411 */
[----:B------:R-:W-:-:S04]  /*0140*/  LEA.HI R2, R2, R17, RZ, 0x6 ;  /* 0x0000001102027211 */ /* 0x000fc800078f30ff */
[----:B------:R-:W-:-:S05]  /*0150*/  LOP3.LUT R2, R2, 0xffffffc0, RZ, 0xc0, !PT ;  /* 0xffffffc002027812 */ /* 0x000fca00078ec0ff */
[----:B------:R-:W-:-:S04]  /*0160*/  IMAD.IADD R17, R17, 0x1, -R2 ;  /* 0x0000000111117824 */ /* 0x000fc800078e0a02 */
[----:B--2---:R-:W-:-:S05]  /*0170*/  IMAD.WIDE R24, R17, 0x4, R24 ;  /* 0x0000000411187825 */ /* 0x004fca00078e0218 */
[----:B------:R-:W2:Y:S04]  /*0180*/  @!P0 LDG.E.EL R22, desc[UR4][R24.64] ;  /* 0x0000000418168981 */ /* 0x000ea8000c2e1900 */
[----:B------:R1:W2:Y:S01]  /*0190*/  @!P0 LDG.E.EL R20, desc[UR4][R24.64] ;  /* 0x0000000418148981 */ /* 0x0002a2000c2e1900 */
[----:B------:R-:W-:Y:S01]  /*01a0*/  HFMA2.MMA R18, -RZ, RZ, 0, 0 ;  /* 0x00000000ff127435 */ /* 0x000fe200000001ff */
[----:B------:R-:W-:Y:S01]  /*01b0*/  CS2R R2, SRZ ;  /* 0x0000000000027805 */ /* 0x000fe2000001ff00 */
[----:B----4-:R-:W-:Y:S01]  /*01c0*/  IMAD.WIDE R4, R16, 0x4, R4 ;  /* 0x0000000410047825 */ /* 0x010fe200078e0204 */
[----:B------:R-:W-:-:S03]  /*01d0*/  MOV R15, RZ ;  /* 0x000000ff000f7202 */ /* 0x000fc60000000f00 */
[C---:B-----5:R-:W-:Y:S01]  /*01e0*/  IMAD.WIDE R10, R17.reuse, 0x4, R10 ;  /* 0x00000004110a7825 */ /* 0x060fe200078e020a */
[----:B------:R-:W4:Y:S01]  /*01f0*/  @!P0 LDG.E.64 R2, desc[UR4][R4.64] ;  /* 0x0000000404028981 */ /* 0x000f22000c1e1b00 */
[----:B-1----:R-:W-:Y:S02]  /*0200*/  CS2R R24, SRZ ;  /* 0x0000000000187805 */ /* 0x002fe4000001ff00 */
[----:B0-----:R-:W-:Y:S01]  /*0210*/  IMAD.WIDE R12, R17, 0x4, R12 ;  /* 0x00000004110c7825 */ /* 0x001fe200078e020c */
[----:B------:R-:W4:Y:S01]  /*0220*/  @!P0 LDG.E.EL R18, desc[UR4][R10.64] ;  /* 0x000000040a128981 */ /* 0x000f22000c2e1900 */
[----:B------:R-:W-:-:S03]  /*0230*/  HFMA2.MMA R28, -RZ, RZ, 0, 0 ;  /* 0x00000000ff1c7435 */ /* 0x000fc600000001ff */
[----:B------:R-:W5:Y:S01]  /*0240*/  @!P0 LDG.E.EL R21, desc[UR4][R10.64] ;  /* 0x000000040a158981 */ /* 0x000f62000c2e1900 */
[----:B------:R-:W-:-:S03]  /*0250*/  IMAD.MOV.U32 R26, RZ, RZ, RZ ;  /* 0x000000ffff1a7224 */ /* 0x000fc600078e00ff */
[----:B------:R-:W5:Y:S01]  /*0260*/  @!P0 LDG.E.EL R15, desc[UR4][R12.64] ;  /* 0x000000040c0f8981 */ /* 0x000f62000c2e1900 */
[----:B------:R-:W-:-:S03]  /*0270*/  IMAD.WIDE R8, R17, 0x4, R8 ;  /* 0x0000000411087825 */ /* 0x000fc600078e0208 */
[----:B------:R-:W5:Y:S01]  /*0280*/  @!P0 LDG.E.EL R24, desc[UR4][R12.64] ;  /* 0x000000040c188981 */ /* 0x000f62000c2e1900 */
[----:B---3--:R-:W-:-:S03]  /*0290*/  IMAD.WIDE R6, R17, 0x4, R6 ;  /* 0x0000000411067825 */ /* 0x008fc600078e0206 */
[----:B------:R-:W3:Y:S04]  /*02a0*/  @!P0 LDG.E.EL R25, desc[UR4][R8.64] ;  /* 0x0000000408198981 */ /* 0x000ee8000c2e1900 */
[----:B------:R-:W3:Y:S04]  /*02b0*/  @!P0 LDG.E.EL R23, desc[UR4][R8.64] ;  /* 0x0000000408178981 */ /* 0x000ee8000c2e1900 */
[----:B------:R-:W3:Y:S04]  /*02c0*/  @!P0 LDG.E.EL R26, desc[UR4][R6.64] ;  /* 0x00000004061a8981 */ /* 0x000ee8000c2e1900 */
[----:B------:R0:W3:Y:S01]  /*02d0*/  @!P0 LDG.E.EL R28, desc[UR4][R6.64] ;  /* 0x00000004061c8981 */ /* 0x0000e2000c2e1900 */
[----:B------:R-:W-:-:S02]  /*02e0*/  LEA.HI.SX32 R0, R19, R0, 0x19 ;  /* 0x0000000013007211 */ /* 0x000fc400078fcaff */
[----:B0-----:R-:W-:Y:S02]  /*02f0*/  MOV R6, 0x3e800000 ;  /* 0x3e80000000067802 */ /* 0x001fe40000000f00 */
[----:B------:R-:W-:-:S04]  /*0300*/  SHF.R.S32.HI R7, RZ, 0x17, R14 ;  /* 0x00000017ff077819 */ /* 0x000fc8000001140e */
[----:B------:R-:W-:-:S04]  /*0310*/  SGXT R7, R7, 0x1 ;  /* 0x000000010707781a */ /* 0x000fc80000000200 */
[----:B------:R-:W-:-:S04]  /*0320*/  LEA.HI R9, R7, R16, RZ, 0x2 ;  /* 0x0000001007097211 */ /* 0x000fc800078f10ff */
[----:B------:R-:W-:Y:S01]  /*0330*/  SHF.R.S32.HI R8, RZ, 0x2, R9 ;  /* 0x00000002ff087819 */ /* 0x000fe20000011409 */
[----:B--2---:R-:W-:Y:S01]  /*0340*/  FADD R22, R22, 9.9999997473787516356e-06 ;  /* 0x3727c5ac16167421 */ /* 0x004fe20000000000 */
[----:B------:R-:W-:-:S03]  /*0350*/  FADD R20, R20, 9.9999997473787516356e-06 ;  /* 0x3727c5ac14147421 */ /* 0x000fc60000000000 */
[----:B------:R-:W0:Y:S08]  /*0360*/  MUFU.SQRT R10, R22 ;  /* 0x00000016000a7308 */ /* 0x000e300000002000 */
[----:B------:R-:W1:Y:S01]  /*0370*/  MUFU.SQRT R11, R20 ;  /* 0x00000014000b7308 */ /* 0x000e620000002000 */
[----:B----4-:R-:W-:Y:S01]  /*0380*/  FADD R3, R18, R3 ;  /* 0x0000000312037221 */ /* 0x010fe20000000000 */
[C---:B0-----:R-:W-:Y:S01]  /*0390*/  FSETP.GT.AND P1, PT, R10.reuse, 8.50705917302346158658e+37, PT ;  /* 0x7e8000000a00780b */ /* 0x041fe20003f24000 */
[----:B-----5:R-:W-:Y:S01]  /*03a0*/  FADD R2, R21, R2 ;  /* 0x0000000215027221 */ /* 0x020fe20000000000 */
[----:B------:R-:W-:-:S02]  /*03b0*/  FSETP.GEU.AND P3, PT, R10, 1.175494350822287508e-38, PT ;  /* 0x008000000a00780b */ /* 0x000fc40003f6e000 */
[----:B------:R-:W-:Y:S01]  /*03c0*/  FSEL R13, R6, 1, P1 ;  /* 0x3f800000060d7808 */ /* 0x000fe20000800000 */
[----:B------:R-:W-:Y:S01]  /*03d0*/  FADD R15, R2, -R15 ;  /* 0x8000000f020f7221 */ /* 0x000fe20000000000 */
[----:B------:R0:W-:Y:S01]  /*03e0*/  @!P0 STG.E.64 desc[UR4][R4.64], R2 ;  /* 0x0000000204008986 */ /* 0x0001e2000c101b04 */
[----:B-1----:R-:W-:Y:S01]  /*03f0*/  FSETP.GT.AND P2, PT, R11, 8.50705917302346158658e+37, PT ;  /* 0x7e8000000b00780b */ /* 0x002fe20003f44000 */
[----:B------:R-:W-:Y:S01]  /*0400*/  FADD R24, R3, -R24 ;  /* 0x8000001803187221 */ /* 0x000fe20000000000 */
[----:B------:R-:W-:Y:S02]  /*0410*/  FSETP.GEU.AND P4, PT, R11, 1.175494350822287508e-38, PT ;  /* 0x008000000b00780b */ /* 0x000fe40003f8e000 */
[----:B------:R-:W-:Y:S02]  /*0420*/  FSEL R6, R6, 1, P2 ;  /* 0x3f80000006067808 */ /* 0x000fe40001000000 */
[----:B------:R-:W-:Y:S02]  /*0430*/  @P1 FMUL R10, R10, 0.25 ;  /* 0x3e8000000a0a1820 */ /* 0x000fe40000400000 */
[----:B------:R-:W-:-:S02]  /*0440*/  @!P3 FMUL R13, R13, 16777216 ;  /* 0x4b8000000d0db820 */ /* 0x000fc40000400000 */
[----:B------:R-:W-:-:S03]  /*0450*/  @!P3 FMUL R10, R10, 16777216 ;  /* 0x4b8000000a0ab820 */ /* 0x000fc60000400000 */
[----:B------:R-:W-:-:S03]  /*0460*/  @P2 FMUL R11, R11, 0.25 ;  /* 0x3e8000000b0b2820 */ /* 0x000fc60000400000 */
[----:B------:R-:W1:Y:S01]  /*0470*/  MUFU.RCP R10, R10 ;  /* 0x0000000a000a7308 */ /* 0x000e620000001000 */
[----:B------:R-:W-:Y:S01]  /*0480*/  @!P4 FMUL R6, R6, 16777216 ;  /* 0x4b8000000606c820 */ /* 0x000fe20000400000 */
[----:B------:R-:W-:-:S06]  /*0490*/  @!P4 FMUL R11, R11, 16777216 ;  /* 0x4b8000000b0bc820 */ /* 0x000fcc0000400000 */
[----:B------:R-:W2:Y:S01]  /*04a0*/  MUFU.RCP R11, R11 ;  /* 0x0000000b000b7308 */ /* 0x000ea20000001000 */
[----:B-1----:R-:W-:-:S04]  /*04b0*/  FMUL R10, R10, R13 ;  /* 0x0000000d0a0a7220 */ /* 0x002fc80000400000 */
[----:B------:R-:W-:Y:S01]  /*04c0*/  FMUL R15, R15, R10 ;  /* 0x0000000a0f0f7220 */ /* 0x000fe20000400000 */
[----:B--2---:R-:W-:Y:S01]  /*04d0*/  FMUL R13, R11, R6 ;  /* 0x000000060b0d7220 */ /* 0x004fe20000400000 */
[----:B------:R-:W-:Y:S01]  /*04e0*/  LOP3.LUT R11, R9, 0xfffffffc, RZ, 0xc0, !PT ;  /* 0xfffffffc090b7812 */ /* 0x000fe200078ec0ff */
[----:B------:R-:W1:Y:S01]  /*04f0*/  LDC.64 R6, c[0x0][0x240] ;  /* 0x00009000ff067b82 */ /* 0x000e620000000a00 */
[----:B------:R-:W-:-:S04]  /*0500*/  IMAD.HI R9, R8, 0x55555556, RZ ;  /* 0x5555555608097827 */ /* 0x000fc800078e02ff */
[----:B------:R-:W-:Y:S01]  /*0510*/  FMUL R13, R24, R13 ;  /* 0x0000000d180d7220 */ /* 0x000fe20000400000 */
[----:B---3--:R-:W-:Y:S01]  /*0520*/  FFMA R22, R15, R25, R26 ;  /* 0x000000190f167223 */ /* 0x008fe2000000001a */
[----:B------:R-:W-:Y:S02]  /*0530*/  IMAD.IADD R11, R16, 0x1, -R11 ;  /* 0x00000001100b7824 */ /* 0x000fe400078e0a0b */
[----:B------:R-:W-:Y:S01]  /*0540*/  FFMA R23, R13, R23, R28 ;  /* 0x000000170d177223 */ /* 0x000fe2000000001c */
[----:B------:R-:W-:Y:S01]  /*0550*/  LEA.HI R9, R9, R9, RZ, 0x1 ;  /* 0x0000000909097211 */ /* 0x000fe200078f08ff */
[----:B------:R-:W-:Y:S01]  /*0560*/  IMAD R0, R0, 0x300, R11 ;  /* 0x0000030000007824 */ /* 0x000fe200078e020b */
[----:B------:R-:W-:Y:S02]  /*0570*/  FSETP.GT.AND P1, PT, R22, RZ, PT ;  /* 0x000000ff1600720b */ /* 0x000fe40003f24000 */
[----:B------:R-:W-:Y:S01]  /*0580*/  FSETP.GT.AND P2, PT, R23, RZ, PT ;  /* 0x000000ff1700720b */ /* 0x000fe20003f44000 */
[----:B------:R-:W-:Y:S01]  /*0590*/  IMAD R9, R9, -0x3, R8 ;  /* 0xfffffffd09097824 */ /* 0x000fe200078e0208 */
[----:B------:R-:W-:-:S04]  /*05a0*/  LEA R0, R17, R0, 0x2 ;  /* 0x0000000011007211 */ /* 0x000fc800078e10ff */
[----:B------:R-:W-:-:S05]  /*05b0*/  LEA R9, R9, R0, 0x8 ;  /* 0x0000000009097211 */ /* 0x000fca00078e40ff */
[----:B------:R-:W-:Y:S01]  /*05c0*/  @!P1 FMUL R22, R22, 0.0099999997764825820923 ;  /* 0x3c23d70a16169820 */ /* 0x000fe20000400000 */
[----:B-1----:R-:W-:-:S04]  /*05d0*/  IMAD.WIDE R6, R9, 0x4, R6 ;  /* 0x0000000409067825 */ /* 0x002fc800078e0206 */
[----:B------:R-:W-:Y:S01]  /*05e0*/  @!P2 FMUL R23, R23, 0.0099999997764825820923 ;  /* 0x3c23d70a1717a820 */ /* 0x000fe20000400000 */
[----:B0-----:R-:W-:Y:S06]  /*05f0*/  @P0 EXIT ;  /* 0x000000000000094d */ /* 0x001fec0003800000 */
[----:B------:R-:W-:Y:S01]  /*0600*/  STG.E.64 desc[UR4][R6.64], R22 ;  /* 0x0000001606007986 */ /* 0x000fe2000c101b04 */
[----:B------:R-:W-:Y:S05]  /*0610*/  EXIT ;  /* 0x000000000000794d */ /* 0x000fea0003800000 */
.L_x_0:
[----:B------:R-:W-:-:S00]  /*0620*/  BRA `(.L_x_0) ;  /* 0xfffffffc00fc7947 */ /* 0x000fc0000383ffff */
[----:B------:R-:W-:-:S00]  /*0630*/  NOP ;  /* 0x0000000000007918 */ /* 0x000fc00000000000 */
        /* <DEDUP_REMOVED lines=12> */
.L_x_1:


//--------------------- .nv.global.init           --------------------------
	.section	.nv.global.init,"aw",@progbits
.nv.global.init:
	.type		_$_str,@object
	.size		_$_str,(_$_str_$_2 - _$_str)
_$_str:
        /*0000*/ 	.byte	0x5f, 0x5f, 0x43, 0x55, 0x44, 0x41, 0x5f, 0x46, 0x54, 0x5a, 0x00
	.type		_$_str_$_2,@object
	.size		_$_str_$_2,(.L_1 - _$_str_$_2)
_$_str_$_2:
        /*000b*/ 	.byte	0x5f, 0x5f, 0x43, 0x55, 0x44, 0x41, 0x5f, 0x50, 0x52, 0x45, 0x43, 0x5f, 0x53, 0x51, 0x52, 0x54
        /*001b*/ 	.byte	0x00
.L_1:


//--------------------- .nv.constant0.triton_poi_fused__native_batch_norm_legit_no_training_clone_convolution_2 --------------------------
	.section	.nv.constant0.triton_poi_fused__native_batch_norm_legit_no_training_clone_convolution_2,"a",@progbits
	.sectionflags	@""
	.align	4
.nv.constant0.triton_poi_fused__native_batch_norm_legit_no_training_clone_convolution_2:
	.zero		588
